//
// Generated by NVIDIA NVVM Compiler
//
// Compiler Build ID: CL-36424714
// Cuda compilation tools, release 13.0, V13.0.88
// Based on NVVM 20.0.0
//

.version 9.0
.target sm_100
.address_size 64

	// .globl	_Z6matmulPfS_S_i
.extern .shared .align 16 .b8 slm[];

.visible .entry _Z6matmulPfS_S_i(
	.param .u64 .ptr .align 1 _Z6matmulPfS_S_i_param_0,
	.param .u64 .ptr .align 1 _Z6matmulPfS_S_i_param_1,
	.param .u64 .ptr .align 1 _Z6matmulPfS_S_i_param_2,
	.param .u32 _Z6matmulPfS_S_i_param_3
)
{
	.reg .pred 	%p<11>;
	.reg .b32 	%r<100>;
	.reg .b32 	%f<70>;
	.reg .b64 	%rd<14>;

	ld.param.u64 	%rd3, [_Z6matmulPfS_S_i_param_0];
	ld.param.u64 	%rd4, [_Z6matmulPfS_S_i_param_1];
	ld.param.u32 	%r32, [_Z6matmulPfS_S_i_param_3];
	mov.u32 	%r33, %ctaid.x;
	mov.u32 	%r1, %ntid.x;
	mul.lo.s32 	%r2, %r33, %r1;
	mov.u32 	%r3, %tid.x;
	add.s32 	%r4, %r2, %r3;
	mov.u32 	%r34, %ctaid.y;
	mov.u32 	%r5, %ntid.y;
	mov.u32 	%r6, %tid.y;
	mad.lo.s32 	%r35, %r34, %r5, %r6;
	max.s32 	%r36, %r4, %r35;
	setp.ge.s32 	%p1, %r36, %r32;
	@%p1 bra 	$L__BB0_15;
	mul.lo.s32 	%r38, %r1, %r5;
	shl.b32 	%r39, %r38, 2;
	mov.u32 	%r40, slm;
	add.s32 	%r8, %r40, %r39;
	mov.u32 	%r9, %nctaid.x;
	mad.lo.s32 	%r10, %r32, %r35, %r3;
	mul.lo.s32 	%r11, %r6, %r1;
	and.b32  	%r12, %r1, 7;
	shl.b32 	%r41, %r3, 2;
	add.s32 	%r42, %r39, %r41;
	add.s32 	%r13, %r40, %r42;
	shl.b32 	%r14, %r1, 2;
	cvta.to.global.u64 	%rd1, %rd3;
	cvta.to.global.u64 	%rd2, %rd4;
	mov.f32 	%f69, 0f00000000;
	mov.b32 	%r93, 0;
$L__BB0_2:
	setp.lt.u32 	%p2, %r1, 8;
	mad.lo.s32 	%r44, %r93, %r5, %r6;
	mad.lo.s32 	%r45, %r93, %r1, %r10;
	mul.wide.s32 	%rd6, %r45, 4;
	add.s64 	%rd7, %rd1, %rd6;
	ld.global.f32 	%f16, [%rd7];
	add.s32 	%r46, %r11, %r3;
	shl.b32 	%r47, %r46, 2;
	add.s32 	%r49, %r40, %r47;
	st.shared.f32 	[%r49], %f16;
	mad.lo.s32 	%r50, %r44, %r32, %r4;
	mul.wide.s32 	%rd8, %r50, 4;
	add.s64 	%rd9, %rd2, %rd8;
	ld.global.f32 	%f17, [%rd9];
	add.s32 	%r51, %r8, %r47;
	st.shared.f32 	[%r51], %f17;
	bar.sync 	0;
	mov.b32 	%r98, 0;
	@%p2 bra 	$L__BB0_5;
	shl.b32 	%r52, %r11, 2;
	add.s32 	%r54, %r52, %r40;
	add.s32 	%r94, %r54, 16;
	and.b32  	%r55, %r1, -8;
	neg.s32 	%r96, %r55;
	mov.u32 	%r95, %r13;
$L__BB0_4:
	.pragma "nounroll";
	and.b32  	%r98, %r1, 2040;
	ld.shared.f32 	%f18, [%r94+-16];
	ld.shared.f32 	%f19, [%r95];
	fma.rn.f32 	%f20, %f18, %f19, %f69;
	ld.shared.f32 	%f21, [%r94+-12];
	add.s32 	%r56, %r95, %r14;
	ld.shared.f32 	%f22, [%r56];
	fma.rn.f32 	%f23, %f21, %f22, %f20;
	ld.shared.f32 	%f24, [%r94+-8];
	add.s32 	%r57, %r56, %r14;
	ld.shared.f32 	%f25, [%r57];
	fma.rn.f32 	%f26, %f24, %f25, %f23;
	ld.shared.f32 	%f27, [%r94+-4];
	add.s32 	%r58, %r57, %r14;
	ld.shared.f32 	%f28, [%r58];
	fma.rn.f32 	%f29, %f27, %f28, %f26;
	ld.shared.f32 	%f30, [%r94];
	add.s32 	%r59, %r58, %r14;
	ld.shared.f32 	%f31, [%r59];
	fma.rn.f32 	%f32, %f30, %f31, %f29;
	ld.shared.f32 	%f33, [%r94+4];
	add.s32 	%r60, %r59, %r14;
	ld.shared.f32 	%f34, [%r60];
	fma.rn.f32 	%f35, %f33, %f34, %f32;
	ld.shared.f32 	%f36, [%r94+8];
	add.s32 	%r61, %r60, %r14;
	ld.shared.f32 	%f37, [%r61];
	fma.rn.f32 	%f38, %f36, %f37, %f35;
	ld.shared.f32 	%f39, [%r94+12];
	add.s32 	%r62, %r61, %r14;
	ld.shared.f32 	%f40, [%r62];
	fma.rn.f32 	%f69, %f39, %f40, %f38;
	add.s32 	%r96, %r96, 8;
	shl.b32 	%r63, %r1, 5;
	add.s32 	%r95, %r95, %r63;
	add.s32 	%r94, %r94, 32;
	setp.ne.s32 	%p3, %r96, 0;
	@%p3 bra 	$L__BB0_4;
$L__BB0_5:
	setp.eq.s32 	%p4, %r12, 0;
	@%p4 bra 	$L__BB0_13;
	add.s32 	%r64, %r12, -1;
	setp.lt.u32 	%p5, %r64, 3;
	@%p5 bra 	$L__BB0_8;
	add.s32 	%r65, %r98, %r11;
	shl.b32 	%r66, %r65, 2;
	add.s32 	%r68, %r40, %r66;
	ld.shared.f32 	%f42, [%r68];
	mad.lo.s32 	%r69, %r98, %r1, %r3;
	shl.b32 	%r70, %r69, 2;
	add.s32 	%r71, %r8, %r70;
	ld.shared.f32 	%f43, [%r71];
	fma.rn.f32 	%f44, %f42, %f43, %f69;
	ld.shared.f32 	%f45, [%r68+4];
	add.s32 	%r72, %r71, %r14;
	ld.shared.f32 	%f46, [%r72];
	fma.rn.f32 	%f47, %f45, %f46, %f44;
	ld.shared.f32 	%f48, [%r68+8];
	add.s32 	%r73, %r72, %r14;
	ld.shared.f32 	%f49, [%r73];
	fma.rn.f32 	%f50, %f48, %f49, %f47;
	ld.shared.f32 	%f51, [%r68+12];
	add.s32 	%r74, %r73, %r14;
	ld.shared.f32 	%f52, [%r74];
	fma.rn.f32 	%f69, %f51, %f52, %f50;
	add.s32 	%r98, %r98, 4;
$L__BB0_8:
	and.b32  	%r75, %r1, 3;
	setp.eq.s32 	%p6, %r75, 0;
	@%p6 bra 	$L__BB0_13;
	setp.eq.s32 	%p7, %r75, 1;
	@%p7 bra 	$L__BB0_11;
	add.s32 	%r76, %r98, %r11;
	shl.b32 	%r77, %r76, 2;
	add.s32 	%r79, %r40, %r77;
	ld.shared.f32 	%f54, [%r79];
	mad.lo.s32 	%r80, %r98, %r1, %r3;
	shl.b32 	%r81, %r80, 2;
	add.s32 	%r82, %r8, %r81;
	ld.shared.f32 	%f55, [%r82];
	fma.rn.f32 	%f56, %f54, %f55, %f69;
	ld.shared.f32 	%f57, [%r79+4];
	add.s32 	%r83, %r82, %r14;
	ld.shared.f32 	%f58, [%r83];
	fma.rn.f32 	%f69, %f57, %f58, %f56;
	add.s32 	%r98, %r98, 2;
$L__BB0_11:
	and.b32  	%r84, %r1, 1;
	setp.eq.b32 	%p8, %r84, 1;
	not.pred 	%p9, %p8;
	@%p9 bra 	$L__BB0_13;
	add.s32 	%r85, %r98, %r11;
	shl.b32 	%r86, %r85, 2;
	add.s32 	%r88, %r40, %r86;
	ld.shared.f32 	%f59, [%r88];
	mad.lo.s32 	%r89, %r98, %r1, %r3;
	shl.b32 	%r90, %r89, 2;
	add.s32 	%r91, %r8, %r90;
	ld.shared.f32 	%f60, [%r91];
	fma.rn.f32 	%f69, %f59, %f60, %f69;
$L__BB0_13:
	bar.sync 	0;
	add.s32 	%r93, %r93, 1;
	setp.ne.s32 	%p10, %r93, %r9;
	@%p10 bra 	$L__BB0_2;
	ld.param.u64 	%rd13, [_Z6matmulPfS_S_i_param_2];
	add.s32 	%r92, %r10, %r2;
	cvta.to.global.u64 	%rd10, %rd13;
	mul.wide.s32 	%rd11, %r92, 4;
	add.s64 	%rd12, %rd10, %rd11;
	st.global.f32 	[%rd12], %f69;
$L__BB0_15:
	ret;

}


// ===== COMPILED SASS (sm_100) =====

	.target	sm_100

	.elftype	@"ET_EXEC"


//--------------------- .note.nv.tkinfo           --------------------------
	.section	.note.nv.tkinfo,"",@"SHT_NOTE"
	.sectionflags	@"SHF_NOTE_NV_TKINFO"
	.tkinfo
        /*0018*/ 	.word	0x00000002
        /*0030*/ 	.string	""
        /*0030*/ 	.string	"ptxas"
        /*0030*/ 	.string	"Cuda compilation tools, release 13.0, V13.0.88"
        /*0030*/ 	.string	"Build cuda_13.0.r13.0/compiler.36424714_0"
        /*0030*/ 	.string	"-arch sm_100 -m 64 "



//--------------------- .note.nv.cuinfo           --------------------------
	.section	.note.nv.cuinfo,"",@"SHT_NOTE"
	.sectionflags	@"SHF_NOTE_NV_CUINFO"
        /*0018*/ 	.short	0x0002
        /*001a*/ 	.short	0x0064
        /*001c*/ 	.short	0x0082
	.zero		2


//--------------------- .nv.info                  --------------------------
	.section	.nv.info,"",@"SHT_CUDA_INFO"
	.align	4


	//----- nvinfo : EIATTR_REGCOUNT
	.align		4
        /*0000*/ 	.byte	0x04, 0x2f
        /*0002*/ 	.short	(.L_1 - .L_0)
	.align		4
.L_0:
        /*0004*/ 	.word	index@(_Z6matmulPfS_S_i)
        /*0008*/ 	.word	0x00000020


	//----- nvinfo : EIATTR_FRAME_SIZE
	.align		4
.L_1:
        /*000c*/ 	.byte	0x04, 0x11
        /*000e*/ 	.short	(.L_3 - .L_2)
	.align		4
.L_2:
        /*0010*/ 	.word	index@(_Z6matmulPfS_S_i)
        /*0014*/ 	.word	0x00000000


	//----- nvinfo : EIATTR_MIN_STACK_SIZE
	.align		4
.L_3:
        /*0018*/ 	.byte	0x04, 0x12
        /*001a*/ 	.short	(.L_5 - .L_4)
	.align		4
.L_4:
        /*001c*/ 	.word	index@(_Z6matmulPfS_S_i)
        /*0020*/ 	.word	0x00000000
.L_5:


//--------------------- .nv.compat                --------------------------
	.section	.nv.compat,"",@"SHT_CUDA_COMPAT_INFO"
	.align	4
        /*0000*/ 	.byte	0x02, 0x09, 0x00, 0x00, 0x02, 0x02, 0x01, 0x00, 0x02, 0x05, 0x05, 0x00, 0x03, 0x07, 0x01, 0x01
        /*0010*/ 	.byte	0x02, 0x03, 0x00, 0x00, 0x02, 0x06, 0x01, 0x00, 0x04, 0x0b, 0x08, 0x00, 0x09, 0x00, 0x00, 0x00
        /*0020*/ 	.byte	0x00, 0x00, 0x00, 0x00


//--------------------- .nv.info._Z6matmulPfS_S_i --------------------------
	.section	.nv.info._Z6matmulPfS_S_i,"",@"SHT_CUDA_INFO"
	.sectionflags	@""
	.align	4


	//----- nvinfo : EIATTR_CUDA_API_VERSION
	.align		4
        /*0000*/ 	.byte	0x04, 0x37
        /*0002*/ 	.short	(.L_7 - .L_6)
.L_6:
        /*0004*/ 	.word	0x00000082


	//----- nvinfo : EIATTR_KPARAM_INFO
	.align		4
.L_7:
        /*0008*/ 	.byte	0x04, 0x17
        /*000a*/ 	.short	(.L_9 - .L_8)
.L_8:
        /*000c*/ 	.word	0x00000000
        /*0010*/ 	.short	0x0003
        /*0012*/ 	.short	0x0018
        /*0014*/ 	.byte	0x00, 0xf0, 0x11, 0x00


	//----- nvinfo : EIATTR_KPARAM_INFO
	.align		4
.L_9:
        /*0018*/ 	.byte	0x04, 0x17
        /*001a*/ 	.short	(.L_11 - .L_10)
.L_10:
        /*001c*/ 	.word	0x00000000
        /*0020*/ 	.short	0x0002
        /*0022*/ 	.short	0x0010
        /*0024*/ 	.byte	0x00, 0xf5, 0x21, 0x00


	//----- nvinfo : EIATTR_KPARAM_INFO
	.align		4
.L_11:
        /*0028*/ 	.byte	0x04, 0x17
        /*002a*/ 	.short	(.L_13 - .L_12)
.L_12:
        /*002c*/ 	.word	0x00000000
        /*0030*/ 	.short	0x0001
        /*0032*/ 	.short	0x0008
        /*0034*/ 	.byte	0x00, 0xf5, 0x21, 0x00


	//----- nvinfo : EIATTR_KPARAM_INFO
	.align		4
.L_13:
        /*0038*/ 	.byte	0x04, 0x17
        /*003a*/ 	.short	(.L_15 - .L_14)
.L_14:
        /*003c*/ 	.word	0x00000000
        /*0040*/ 	.short	0x0000
        /*0042*/ 	.short	0x0000
        /*0044*/ 	.byte	0x00, 0xf5, 0x21, 0x00


	//----- nvinfo : EIATTR_SPARSE_MMA_MASK
	.align		4
.L_15:
        /*0048*/ 	.byte	0x03, 0x50
        /*004a*/ 	.short	0x0000


	//----- nvinfo : EIATTR_MAXREG_COUNT
	.align		4
        /*004c*/ 	.byte	0x03, 0x1b
        /*004e*/ 	.short	0x00ff


	//----- nvinfo : EIATTR_NUM_BARRIERS
	.align		4
        /*0050*/ 	.byte	0x02, 0x4c
        /*0052*/ 	.byte	0x01
	.zero		1


	//----- nvinfo : EIATTR_MERCURY_ISA_VERSION
	.align		4
        /*0054*/ 	.byte	0x03, 0x5f
        /*0056*/ 	.short	0x0101


	//----- nvinfo : EIATTR_VRC_CTA_INIT_COUNT
	.align		4
        /*0058*/ 	.byte	0x02, 0x4a
	.zero		1
	.zero		1


	//----- nvinfo : EIATTR_EXIT_INSTR_OFFSETS
	.align		4
        /*005c*/ 	.byte	0x04, 0x1c
        /*005e*/ 	.short	(.L_17 - .L_16)


	//   ....[0]....
.L_16:
        /*0060*/ 	.word	0x000000d0


	//   ....[1]....
        /*0064*/ 	.word	0x00000950


	//----- nvinfo : EIATTR_CBANK_PARAM_SIZE
	.align		4
.L_17:
        /*0068*/ 	.byte	0x03, 0x19
        /*006a*/ 	.short	0x001c


	//----- nvinfo : EIATTR_PARAM_CBANK
	.align		4
        /*006c*/ 	.byte	0x04, 0x0a
        /*006e*/ 	.short	(.L_19 - .L_18)
	.align		4
.L_18:
        /*0070*/ 	.word	index@(.nv.constant0._Z6matmulPfS_S_i)
        /*0074*/ 	.short	0x0380
        /*0076*/ 	.short	0x001c


	//----- nvinfo : EIATTR_SW_WAR
	.align		4
.L_19:
        /*0078*/ 	.byte	0x04, 0x36
        /*007a*/ 	.short	(.L_21 - .L_20)
.L_20:
        /*007c*/ 	.word	0x00000008
.L_21:


//--------------------- .nv.callgraph             --------------------------
	.section	.nv.callgraph,"",@"SHT_CUDA_CALLGRAPH"
	.align	4
	.sectionentsize	8
	.align		4
        /*0000*/ 	.word	0x00000000
	.align		4
        /*0004*/ 	.word	0xffffffff
	.align		4
        /*0008*/ 	.word	0x00000000
	.align		4
        /*000c*/ 	.word	0xfffffffe
	.align		4
        /*0010*/ 	.word	0x00000000
	.align		4
        /*0014*/ 	.word	0xfffffffd
	.align		4
        /*0018*/ 	.word	0x00000000
	.align		4
        /*001c*/ 	.word	0xfffffffc


//--------------------- .text._Z6matmulPfS_S_i    --------------------------
	.section	.text._Z6matmulPfS_S_i,"ax",@progbits
	.align	128
        .global         _Z6matmulPfS_S_i
        .type           _Z6matmulPfS_S_i,@function
        .size           _Z6matmulPfS_S_i,(.L_x_7 - _Z6matmulPfS_S_i)
        .other          _Z6matmulPfS_S_i,@"STO_CUDA_ENTRY STV_DEFAULT"
_Z6matmulPfS_S_i:
.text._Z6matmulPfS_S_i:
[----:B------:R-:W-:Y:S01]  /*0000*/  LDC R1, c[0x0][0x37c] ;  /* 0x0000df00ff017b82 */ /* 0x000fe20000000800 */
[----:B------:R-:W0:Y:S07]  /*0010*/  S2R R0, SR_TID.Y ;  /* 0x0000000000007919 */ /* 0x000e2e0000002200 */
[----:B------:R-:W1:Y:S01]  /*0020*/  S2UR UR4, SR_CTAID.X ;  /* 0x00000000000479c3 */ /* 0x000e620000002500 */
[----:B------:R-:W2:Y:S01]  /*0030*/  LDCU UR7, c[0x0][0x398] ;  /* 0x00007300ff0777ac */ /* 0x000ea20008000800 */
[----:B------:R-:W3:Y:S06]  /*0040*/  S2R R6, SR_TID.X ;  /* 0x0000000000067919 */ /* 0x000eec0000002100 */
[----:B------:R-:W1:Y:S08]  /*0050*/  LDC R7, c[0x0][0x360] ;  /* 0x0000d800ff077b82 */ /* 0x000e700000000800 */
[----:B------:R-:W0:Y:S08]  /*0060*/  S2UR UR5, SR_CTAID.Y ;  /* 0x00000000000579c3 */ /* 0x000e300000002600 */
[----:B------:R-:W0:Y:S01]  /*0070*/  LDC R9, c[0x0][0x364] ;  /* 0x0000d900ff097b82 */ /* 0x000e220000000800 */
[----:B-1----:R-:W-:-:S05]  /*0080*/  IMAD R11, R7, UR4, RZ ;  /* 0x00000004070b7c24 */ /* 0x002fca000f8e02ff */
[----:B---3--:R-:W-:Y:S01]  /*0090*/  IADD3 R8, PT, PT, R11, R6, RZ ;  /* 0x000000060b087210 */ /* 0x008fe20007ffe0ff */
[----:B0-----:R-:W-:-:S05]  /*00a0*/  IMAD R3, R9, UR5, R0 ;  /* 0x0000000509037c24 */ /* 0x001fca000f8e0200 */
[----:B------:R-:W-:-:S04]  /*00b0*/  VIMNMX R2, PT, PT, R8, R3, !PT ;  /* 0x0000000308027248 */ /* 0x000fc80007fe0100 */
[----:B--2---:R-:W-:-:S13]  /*00c0*/  ISETP.GE.AND P0, PT, R2, UR7, PT ;  /* 0x0000000702007c0c */ /* 0x004fda000bf06270 */
[----:B------:R-:W-:Y:S05]  /*00d0*/  @P0 EXIT ;  /* 0x000000000000094d */ /* 0x000fea0003800000 */
[----:B------:R-:W0:Y:S01]  /*00e0*/  S2UR UR5, SR_CgaCtaId ;  /* 0x00000000000579c3 */ /* 0x000e220000008800 */
[----:B------:R-:W-:Y:S01]  /*00f0*/  IMAD R2, R7, R9, RZ ;  /* 0x0000000907027224 */ /* 0x000fe200078e02ff */
[----:B------:R-:W-:Y:S01]  /*0100*/  UMOV UR4, 0x400 ;  /* 0x0000040000047882 */ /* 0x000fe20000000000 */
[----:B------:R-:W-:Y:S02]  /*0110*/  HFMA2 R15, -RZ, RZ, 0, 0 ;  /* 0x00000000ff0f7431 */ /* 0x000fe400000001ff */
[----:B------:R-:W-:Y:S01]  /*0120*/  IMAD R10, R3, UR7, R6 ;  /* 0x00000007030a7c24 */ /* 0x000fe2000f8e0206 */
[C---:B------:R-:W-:Y:S01]  /*0130*/  LOP3.LUT R20, R7.reuse, 0x7, RZ, 0xc0, !PT ;  /* 0x0000000707147812 */ /* 0x040fe200078ec0ff */
[----:B------:R-:W-:Y:S01]  /*0140*/  IMAD R13, R7, R0, RZ ;  /* 0x00000000070d7224 */ /* 0x000fe200078e02ff */
[----:B------:R-:W-:Y:S01]  /*0150*/  SHF.L.U32 R5, R2, 0x2, RZ ;  /* 0x0000000202057819 */ /* 0x000fe200000006ff */
[----:B------:R-:W1:Y:S04]  /*0160*/  LDCU UR6, c[0x0][0x370] ;  /* 0x00006e00ff0677ac */ /* 0x000e680008000800 */
[----:B------:R-:W-:Y:S01]  /*0170*/  IMAD R14, R6, 0x4, R5 ;  /* 0x00000004060e7824 */ /* 0x000fe200078e0205 */
[----:B------:R-:W2:Y:S01]  /*0180*/  LDCU.64 UR8, c[0x0][0x358] ;  /* 0x00006b00ff0877ac */ /* 0x000ea20008000a00 */
[----:B0-----:R-:W-:-:S03]  /*0190*/  ULEA UR5, UR5, UR4, 0x18 ;  /* 0x0000000405057291 */ /* 0x001fc6000f8ec0ff */
[----:B------:R-:W-:-:S03]  /*01a0*/  UMOV UR4, URZ ;  /* 0x000000ff00047c82 */ /* 0x000fc60008000000 */
[----:B------:R-:W-:Y:S01]  /*01b0*/  VIADD R12, R5, UR5 ;  /* 0x00000005050c7c36 */ /* 0x000fe20008000000 */
[----:B-1----:R-:W-:-:S07]  /*01c0*/  IADD3 R14, PT, PT, R14, UR5, RZ ;  /* 0x000000050e0e7c10 */ /* 0x002fce000fffe0ff */
.L_x_5:
[----:B0-----:R-:W0:Y:S01]  /*01d0*/  LDC.64 R4, c[0x0][0x380] ;  /* 0x0000e000ff047b82 */ /* 0x001e220000000a00 */
[----:B------:R-:W1:Y:S01]  /*01e0*/  LDCU UR7, c[0x0][0x398] ;  /* 0x00007300ff0777ac */ /* 0x000e620008000800 */
[----:B------:R-:W-:Y:S02]  /*01f0*/  IMAD R17, R9, UR4, R0 ;  /* 0x0000000409117c24 */ /* 0x000fe4000f8e0200 */
[----:B------:R-:W-:-:S04]  /*0200*/  IMAD R19, R7, UR4, R10 ;  /* 0x0000000407137c24 */ /* 0x000fc8000f8e020a */
[----:B------:R-:W3:Y:S01]  /*0210*/  LDC.64 R2, c[0x0][0x388] ;  /* 0x0000e200ff027b82 */ /* 0x000ee20000000a00 */
[----:B-1----:R-:W-:Y:S02]  /*0220*/  IMAD R17, R17, UR7, R8 ;  /* 0x0000000711117c24 */ /* 0x002fe4000f8e0208 */
[----:B0-----:R-:W-:-:S06]  /*0230*/  IMAD.WIDE R4, R19, 0x4, R4 ;  /* 0x0000000413047825 */ /* 0x001fcc00078e0204 */
[----:B--2---:R-:W2:Y:S01]  /*0240*/  LDG.E R4, desc[UR8][R4.64] ;  /* 0x0000000804047981 */ /* 0x004ea2000c1e1900 */
[----:B---3--:R-:W-:-:S06]  /*0250*/  IMAD.WIDE R2, R17, 0x4, R2 ;  /* 0x0000000411027825 */ /* 0x008fcc00078e0202 */
[----:B------:R0:W3:Y:S01]  /*0260*/  LDG.E R3, desc[UR8][R2.64] ;  /* 0x0000000802037981 */ /* 0x0000e2000c1e1900 */
[----:B------:R-:W-:Y:S01]  /*0270*/  IMAD.IADD R17, R13, 0x1, R6 ;  /* 0x000000010d117824 */ /* 0x000fe200078e0206 */
[----:B------:R-:W-:Y:S01]  /*0280*/  ISETP.GE.U32.AND P0, PT, R7, 0x8, PT ;  /* 0x000000080700780c */ /* 0x000fe20003f06070 */
[----:B------:R-:W-:-:S03]  /*0290*/  UIADD3 UR4, UPT, UPT, UR4, 0x1, URZ ;  /* 0x0000000104047890 */ /* 0x000fc6000fffe0ff */
[C---:B------:R-:W-:Y:S02]  /*02a0*/  LEA R19, R17.reuse, UR5, 0x2 ;  /* 0x0000000511137c11 */ /* 0x040fe4000f8e10ff */
[----:B------:R-:W-:Y:S01]  /*02b0*/  LEA R16, R17, R12, 0x2 ;  /* 0x0000000c11107211 */ /* 0x000fe200078e10ff */
[----:B------:R-:W-:Y:S01]  /*02c0*/  UISETP.NE.AND UP0, UPT, UR4, UR6, UPT ;  /* 0x000000060400728c */ /* 0x000fe2000bf05270 */
[----:B0-----:R-:W-:Y:S01]  /*02d0*/  MOV R2, RZ ;  /* 0x000000ff00027202 */ /* 0x001fe20000000f00 */
[----:B--2---:R0:W-:Y:S04]  /*02e0*/  STS [R19], R4 ;  /* 0x0000000413007388 */ /* 0x0041e80000000800 */
[----:B---3--:R0:W-:Y:S01]  /*02f0*/  STS [R16], R3 ;  /* 0x0000000310007388 */ /* 0x0081e20000000800 */
[----:B------:R-:W-:Y:S06]  /*0300*/  BAR.SYNC.DEFER_BLOCKING 0x0 ;  /* 0x0000000000007b1d */ /* 0x000fec0000010000 */
[----:B------:R-:W-:Y:S05]  /*0310*/  @!P0 BRA `(.L_x_0) ;  /* 0x0000000000a88947 */ /* 0x000fea0003800000 */
[----:B0-----:R-:W-:Y:S01]  /*0320*/  LEA R3, R13, UR5, 0x2 ;  /* 0x000000050d037c11 */ /* 0x001fe2000f8e10ff */
[----:B------:R-:W-:Y:S01]  /*0330*/  IMAD.MOV.U32 R4, RZ, RZ, R14 ;  /* 0x000000ffff047224 */ /* 0x000fe200078e000e */
[C---:B------:R-:W-:Y:S02]  /*0340*/  LOP3.LUT R5, R7.reuse, 0xfffffff8, RZ, 0xc0, !PT ;  /* 0xfffffff807057812 */ /* 0x040fe400078ec0ff */
[----:B------:R-:W-:Y:S02]  /*0350*/  LOP3.LUT R2, R7, 0x7f8, RZ, 0xc0, !PT ;  /* 0x000007f807027812 */ /* 0x000fe400078ec0ff */
[----:B------:R-:W-:Y:S02]  /*0360*/  IADD3 R3, PT, PT, R3, 0x10, RZ ;  /* 0x0000001003037810 */ /* 0x000fe40007ffe0ff */
[----:B------:R-:W-:-:S07]  /*0370*/  IADD3 R5, PT, PT, -R5, RZ, RZ ;  /* 0x000000ff05057210 */ /* 0x000fce0007ffe1ff */
.L_x_1:
[----:B------:R-:W-:Y:S01]  /*0380*/  IMAD R24, R7, 0x4, R4 ;  /* 0x0000000407187824 */ /* 0x000fe200078e0204 */
[----:B------:R-:W-:Y:S01]  /*0390*/  LDS R16, [R3+-0x10] ;  /* 0xfffff00003107984 */ /* 0x000fe20000000800 */
[----:B------:R-:W-:-:S03]  /*03a0*/  IADD3 R5, PT, PT, R5, 0x8, RZ ;  /* 0x0000000805057810 */ /* 0x000fc60007ffe0ff */
[----:B------:R0:W1:Y:S01]  /*03b0*/  LDS R19, [R4] ;  /* 0x0000000004137984 */ /* 0x0000620000000800 */
[----:B------:R-:W-:Y:S02]  /*03c0*/  LEA R28, R7, R24, 0x2 ;  /* 0x00000018071c7211 */ /* 0x000fe400078e10ff */
[----:B------:R-:W-:Y:S01]  /*03d0*/  ISETP.NE.AND P0, PT, R5, RZ, PT ;  /* 0x000000ff0500720c */ /* 0x000fe20003f05270 */
[----:B------:R-:W-:Y:S01]  /*03e0*/  LDS R22, [R3+-0xc] ;  /* 0xfffff40003167984 */ /* 0x000fe20000000800 */
[----:B------:R-:W-:-:S03]  /*03f0*/  LEA R21, R7, R28, 0x2 ;  /* 0x0000001c07157211 */ /* 0x000fc600078e10ff */
[----:B------:R-:W2:Y:S01]  /*0400*/  LDS R24, [R24] ;  /* 0x0000000018187984 */ /* 0x000ea20000000800 */
[C---:B0-----:R-:W-:Y:S01]  /*0410*/  LEA R4, R7.reuse, R4, 0x5 ;  /* 0x0000000407047211 */ /* 0x041fe200078e28ff */
[C---:B------:R-:W-:Y:S02]  /*0420*/  IMAD R27, R7.reuse, 0x4, R21 ;  /* 0x00000004071b7824 */ /* 0x040fe400078e0215 */
[----:B------:R-:W-:Y:S03]  /*0430*/  LDS R17, [R3+-0x8] ;  /* 0xfffff80003117984 */ /* 0x000fe60000000800 */
[C---:B------:R-:W-:Y:S01]  /*0440*/  LEA R29, R7.reuse, R27, 0x2 ;  /* 0x0000001b071d7211 */ /* 0x040fe200078e10ff */
[----:B------:R0:W3:Y:S03]  /*0450*/  LDS R18, [R28] ;  /* 0x000000001c127984 */ /* 0x0000e60000000800 */
[----:B0-----:R-:W-:-:S05]  /*0460*/  LEA R28, R7, R29, 0x2 ;  /* 0x0000001d071c7211 */ /* 0x001fca00078e10ff */
[----:B------:R-:W-:Y:S01]  /*0470*/  LDS R23, [R28] ;  /* 0x000000001c177984 */ /* 0x000fe20000000800 */
[----:B-1----:R-:W-:-:S03]  /*0480*/  FFMA R19, R16, R19, R15 ;  /* 0x0000001310137223 */ /* 0x002fc6000000000f */
[----:B------:R-:W-:Y:S04]  /*0490*/  LDS R15, [R3+-0x4] ;  /* 0xfffffc00030f7984 */ /* 0x000fe80000000800 */
[----:B------:R0:W1:Y:S01]  /*04a0*/  LDS R16, [R21] ;  /* 0x0000000015107984 */ /* 0x0000620000000800 */
[----:B--2---:R-:W-:-:S03]  /*04b0*/  FFMA R26, R22, R24, R19 ;  /* 0x00000018161a7223 */ /* 0x004fc60000000013 */
[----:B------:R-:W-:Y:S04]  /*04c0*/  LDS R19, [R3] ;  /* 0x0000000003137984 */ /* 0x000fe80000000800 */
[----:B------:R-:W2:Y:S01]  /*04d0*/  LDS R22, [R27] ;  /* 0x000000001b167984 */ /* 0x000ea20000000800 */
[----:B0-----:R-:W-:Y:S02]  /*04e0*/  IMAD R21, R7, 0x4, R28 ;  /* 0x0000000407157824 */ /* 0x001fe400078e021c */
[----:B---3--:R-:W-:Y:S02]  /*04f0*/  FFMA R25, R17, R18, R26 ;  /* 0x0000001211197223 */ /* 0x008fe4000000001a */
[----:B------:R-:W-:Y:S04]  /*0500*/  LDS R17, [R3+0x4] ;  /* 0x0000040003117984 */ /* 0x000fe80000000800 */
[----:B------:R-:W0:Y:S04]  /*0510*/  LDS R24, [R29] ;  /* 0x000000001d187984 */ /* 0x000e280000000800 */
[----:B------:R-:W3:Y:S04]  /*0520*/  LDS R26, [R3+0x8] ;  /* 0x00000800031a7984 */ /* 0x000ee80000000800 */
[----:B------:R-:W-:Y:S04]  /*0530*/  LDS R21, [R21] ;  /* 0x0000000015157984 */ /* 0x000fe80000000800 */
[----:B------:R4:W5:Y:S02]  /*0540*/  LDS R18, [R3+0xc] ;  /* 0x00000c0003127984 */ /* 0x0009640000000800 */
[----:B----4-:R-:W-:-:S02]  /*0550*/  VIADD R3, R3, 0x20 ;  /* 0x0000002003037836 */ /* 0x010fc40000000000 */
[----:B-1----:R-:W-:-:S04]  /*0560*/  FFMA R16, R15, R16, R25 ;  /* 0x000000100f107223 */ /* 0x002fc80000000019 */
[----:B--2---:R-:W-:-:S04]  /*0570*/  FFMA R16, R19, R22, R16 ;  /* 0x0000001613107223 */ /* 0x004fc80000000010 */
[----:B0-----:R-:W-:-:S04]  /*0580*/  FFMA R17, R17, R24, R16 ;  /* 0x0000001811117223 */ /* 0x001fc80000000010 */
[----:B---3--:R-:W-:-:S04]  /*0590*/  FFMA R17, R26, R23, R17 ;  /* 0x000000171a117223 */ /* 0x008fc80000000011 */
[----:B-----5:R-:W-:Y:S01]  /*05a0*/  FFMA R15, R18, R21, R17 ;  /* 0x00000015120f7223 */ /* 0x020fe20000000011 */
[----:B------:R-:W-:Y:S06]  /*05b0*/  @P0 BRA `(.L_x_1) ;  /* 0xfffffffc00700947 */ /* 0x000fec000383ffff */
.L_x_0:
[----:B------:R-:W-:-:S13]  /*05c0*/  ISETP.NE.AND P0, PT, R20, RZ, PT ;  /* 0x000000ff1400720c */ /* 0x000fda0003f05270 */
[----:B------:R-:W-:Y:S05]  /*05d0*/  @!P0 BRA `(.L_x_2) ;  /* 0x0000000000c48947 */ /* 0x000fea0003800000 */
[----:B0-----:R-:W-:Y:S02]  /*05e0*/  IADD3 R3, PT, PT, R20, -0x1, RZ ;  /* 0xffffffff14037810 */ /* 0x001fe40007ffe0ff */
[----:B------:R-:W-:Y:S02]  /*05f0*/  LOP3.LUT P1, R21, R7, 0x3, RZ, 0xc0, !PT ;  /* 0x0000000307157812 */ /* 0x000fe4000782c0ff */
[----:B------:R-:W-:-:S13]  /*0600*/  ISETP.GE.U32.AND P0, PT, R3, 0x3, PT ;  /* 0x000000030300780c */ /* 0x000fda0003f06070 */
[----:B------:R-:W-:Y:S05]  /*0610*/  @!P0 BRA `(.L_x_3) ;  /* 0x0000000000508947 */ /* 0x000fea0003800000 */
[C---:B------:R-:W-:Y:S01]  /*0620*/  IMAD R5, R2.reuse, R7, R6 ;  /* 0x0000000702057224 */ /* 0x040fe200078e0206 */
[----:B------:R-:W-:Y:S02]  /*0630*/  IADD3 R3, PT, PT, R13, R2, RZ ;  /* 0x000000020d037210 */ /* 0x000fe40007ffe0ff */
[----:B------:R-:W-:Y:S01]  /*0640*/  IADD3 R2, PT, PT, R2, 0x4, RZ ;  /* 0x0000000402027810 */ /* 0x000fe20007ffe0ff */
[----:B------:R-:W-:Y:S01]  /*0650*/  IMAD R16, R5, 0x4, R12 ;  /* 0x0000000405107824 */ /* 0x000fe200078e020c */
[----:B------:R-:W-:-:S04]  /*0660*/  LEA R3, R3, UR5, 0x2 ;  /* 0x0000000503037c11 */ /* 0x000fc8000f8e10ff */
[C---:B------:R-:W-:Y:S01]  /*0670*/  LEA R18, R7.reuse, R16, 0x2 ;  /* 0x0000001007127211 */ /* 0x040fe200078e10ff */
[----:B------:R-:W-:Y:S03]  /*0680*/  LDS R5, [R16] ;  /* 0x0000000010057984 */ /* 0x000fe60000000800 */
[C---:B------:R-:W-:Y:S01]  /*0690*/  LEA R22, R7.reuse, R18, 0x2 ;  /* 0x0000001207167211 */ /* 0x040fe200078e10ff */
[----:B------:R-:W0:Y:S04]  /*06a0*/  LDS R4, [R3] ;  /* 0x0000000003047984 */ /* 0x000e280000000800 */
[----:B------:R-:W-:Y:S01]  /*06b0*/  LDS R17, [R3+0x4] ;  /* 0x0000040003117984 */ /* 0x000fe20000000800 */
[----:B------:R-:W-:-:S03]  /*06c0*/  IMAD R24, R7, 0x4, R22 ;  /* 0x0000000407187824 */ /* 0x000fc600078e0216 */
[----:B------:R-:W1:Y:S04]  /*06d0*/  LDS R18, [R18] ;  /* 0x0000000012127984 */ /* 0x000e680000000800 */
[----:B------:R-:W-:Y:S04]  /*06e0*/  LDS R19, [R3+0x8] ;  /* 0x0000080003137984 */ /* 0x000fe80000000800 */
[----:B------:R-:W2:Y:S04]  /*06f0*/  LDS R22, [R22] ;  /* 0x0000000016167984 */ /* 0x000ea80000000800 */
[----:B------:R-:W-:Y:S04]  /*0700*/  LDS R23, [R3+0xc] ;  /* 0x00000c0003177984 */ /* 0x000fe80000000800 */
[----:B------:R-:W3:Y:S01]  /*0710*/  LDS R24, [R24] ;  /* 0x0000000018187984 */ /* 0x000ee20000000800 */
[----:B0-----:R-:W-:-:S04]  /*0720*/  FFMA R4, R4, R5, R15 ;  /* 0x0000000504047223 */ /* 0x001fc8000000000f */
[----:B-1----:R-:W-:-:S04]  /*0730*/  FFMA R4, R17, R18, R4 ;  /* 0x0000001211047223 */ /* 0x002fc80000000004 */
[----:B--2---:R-:W-:-:S04]  /*0740*/  FFMA R4, R19, R22, R4 ;  /* 0x0000001613047223 */ /* 0x004fc80000000004 */
[----:B---3--:R-:W-:-:S07]  /*0750*/  FFMA R15, R23, R24, R4 ;  /* 0x00000018170f7223 */ /* 0x008fce0000000004 */
.L_x_3:
[----:B------:R-:W-:Y:S05]  /*0760*/  @!P1 BRA `(.L_x_2) ;  /* 0x0000000000609947 */ /* 0x000fea0003800000 */
[----:B------:R-:W-:Y:S02]  /*0770*/  ISETP.NE.AND P0, PT, R21, 0x1, PT ;  /* 0x000000011500780c */ /* 0x000fe40003f05270 */
[----:B------:R-:W-:-:S04]  /*0780*/  LOP3.LUT R3, R7, 0x1, RZ, 0xc0, !PT ;  /* 0x0000000107037812 */ /* 0x000fc800078ec0ff */
[----:B------:R-:W-:-:S07]  /*0790*/  ISETP.NE.U32.AND P1, PT, R3, 0x1, PT ;  /* 0x000000010300780c */ /* 0x000fce0003f25070 */
[----:B------:R-:W-:Y:S06]  /*07a0*/  @!P0 BRA `(.L_x_4) ;  /* 0x0000000000308947 */ /* 0x000fec0003800000 */
[C---:B------:R-:W-:Y:S01]  /*07b0*/  IMAD R5, R2.reuse, R7, R6 ;  /* 0x0000000702057224 */ /* 0x040fe200078e0206 */
[----:B------:R-:W-:Y:S02]  /*07c0*/  IADD3 R3, PT, PT, R13, R2, RZ ;  /* 0x000000020d037210 */ /* 0x000fe40007ffe0ff */
[----:B------:R-:W-:Y:S01]  /*07d0*/  IADD3 R2, PT, PT, R2, 0x2, RZ ;  /* 0x0000000202027810 */ /* 0x000fe20007ffe0ff */
[----:B------:R-:W-:Y:S01]  /*07e0*/  IMAD R16, R5, 0x4, R12 ;  /* 0x0000000405107824 */ /* 0x000fe200078e020c */
[----:B------:R-:W-:-:S04]  /*07f0*/  LEA R3, R3, UR5, 0x2 ;  /* 0x0000000503037c11 */ /* 0x000fc8000f8e10ff */
[----:B------:R-:W-:Y:S01]  /*0800*/  LEA R18, R7, R16, 0x2 ;  /* 0x0000001007127211 */ /* 0x000fe200078e10ff */
[----:B------:R-:W-:Y:S04]  /*0810*/  LDS R5, [R16] ;  /* 0x0000000010057984 */ /* 0x000fe80000000800 */
[----:B------:R-:W0:Y:S04]  /*0820*/  LDS R4, [R3] ;  /* 0x0000000003047984 */ /* 0x000e280000000800 */
[----:B------:R-:W-:Y:S04]  /*0830*/  LDS R17, [R3+0x4] ;  /* 0x0000040003117984 */ /* 0x000fe80000000800 */
[----:B------:R-:W1:Y:S01]  /*0840*/  LDS R18, [R18] ;  /* 0x0000000012127984 */ /* 0x000e620000000800 */
[----:B0-----:R-:W-:-:S04]  /*0850*/  FFMA R4, R4, R5, R15 ;  /* 0x0000000504047223 */ /* 0x001fc8000000000f */
[----:B-1----:R-:W-:-:S07]  /*0860*/  FFMA R15, R17, R18, R4 ;  /* 0x00000012110f7223 */ /* 0x002fce0000000004 */
.L_x_4:
[----:B------:R-:W-:Y:S05]  /*0870*/  @P1 BRA `(.L_x_2) ;  /* 0x00000000001c1947 */ /* 0x000fea0003800000 */
[----:B------:R-:W-:Y:S02]  /*0880*/  IMAD R5, R7, R2, R6 ;  /* 0x0000000207057224 */ /* 0x000fe400078e0206 */
[----:B------:R-:W-:-:S03]  /*0890*/  IMAD.IADD R3, R13, 0x1, R2 ;  /* 0x000000010d037824 */ /* 0x000fc600078e0202 */
[----:B------:R-:W-:Y:S02]  /*08a0*/  LEA R5, R5, R12, 0x2 ;  /* 0x0000000c05057211 */ /* 0x000fe400078e10ff */
[----:B------:R-:W-:-:S04]  /*08b0*/  LEA R3, R3, UR5, 0x2 ;  /* 0x0000000503037c11 */ /* 0x000fc8000f8e10ff */
[----:B------:R-:W-:Y:S04]  /*08c0*/  LDS R5, [R5] ;  /* 0x0000000005057984 */ /* 0x000fe80000000800 */
[----:B------:R-:W0:Y:S02]  /*08d0*/  LDS R2, [R3] ;  /* 0x0000000003027984 */ /* 0x000e240000000800 */
[----:B0-----:R-:W-:-:S07]  /*08e0*/  FFMA R15, R2, R5, R15 ;  /* 0x00000005020f7223 */ /* 0x001fce000000000f */
.L_x_2:
[----:B------:R-:W-:Y:S06]  /*08f0*/  BAR.SYNC.DEFER_BLOCKING 0x0 ;  /* 0x0000000000007b1d */ /* 0x000fec0000010000 */
[----:B------:R-:W-:Y:S05]  /*0900*/  BRA.U UP0, `(.L_x_5) ;  /* 0xfffffff900307547 */ /* 0x000fea000b83ffff */
[----:B0-----:R-:W0:Y:S01]  /*0910*/  LDC.64 R2, c[0x0][0x390] ;  /* 0x0000e400ff027b82 */ /* 0x001e220000000a00 */
[----:B------:R-:W-:-:S05]  /*0920*/  IADD3 R11, PT, PT, R11, R10, RZ ;  /* 0x0000000a0b0b7210 */ /* 0x000fca0007ffe0ff */
[----:B0-----:R-:W-:-:S05]  /*0930*/  IMAD.WIDE R2, R11, 0x4, R2 ;  /* 0x000000040b027825 */ /* 0x001fca00078e0202 */
[----:B------:R-:W-:Y:S01]  /*0940*/  STG.E desc[UR8][R2.64], R15 ;  /* 0x0000000f02007986 */ /* 0x000fe2000c101908 */
[----:B------:R-:W-:Y:S05]  /*0950*/  EXIT ;  /* 0x000000000000794d */ /* 0x000fea0003800000 */
.L_x_6:
[----:B------:R-:W-:-:S00]  /*0960*/  BRA `(.L_x_6) ;  /* 0xfffffffc00fc7947 */ /* 0x000fc0000383ffff */
[----:B------:R-:W-:-:S00]  /*0970*/  NOP ;  /* 0x0000000000007918 */ /* 0x000fc00000000000 */
        /* <DEDUP_REMOVED lines=8> */
.L_x_7:


//--------------------- .nv.shared._Z6matmulPfS_S_i --------------------------
	.section	.nv.shared._Z6matmulPfS_S_i,"aw",@nobits
	.sectionflags	@""
	.align	16
	.zero		1024


//--------------------- .nv.shared.reserved.0     --------------------------
	.section	.nv.shared.reserved.0,"aw",@nobits
	.weak		__nv_reservedSMEM_offset_0_alias
	.size		__nv_reservedSMEM_offset_0_alias, 0, 64
	.other		__nv_reservedSMEM_offset_0_alias,@"STO_CUDA_RESERVED_SHARED STV_DEFAULT"
__nv_reservedSMEM_offset_0_alias:
	.zero		0
	.zero		64


//--------------------- .nv.constant0._Z6matmulPfS_S_i --------------------------
	.section	.nv.constant0._Z6matmulPfS_S_i,"a",@progbits
	.sectionflags	@""
	.align	4
.nv.constant0._Z6matmulPfS_S_i:
	.zero		924


//--------------------- SYMBOLS --------------------------

	.type		.nv.reservedSmem.offset0,@object
	.size		.nv.reservedSmem.offset0,0x4
	.type		.nv.reservedSmem.cap,@object
	.size		.nv.reservedSmem.cap,0x4
